//
// Generated by NVIDIA NVVM Compiler
//
// Compiler Build ID: CL-36424714
// Cuda compilation tools, release 13.0, V13.0.88
// Based on NVVM 20.0.0
//

.version 9.0
.target sm_100
.address_size 64

	// .globl	_Z15culCellResisteriii

.visible .entry _Z15culCellResisteriii(
	.param .u32 _Z15culCellResisteriii_param_0,
	.param .u32 _Z15culCellResisteriii_param_1,
	.param .u32 _Z15culCellResisteriii_param_2
)
{


	ret;

}


// ===== COMPILED SASS (sm_100) =====

	.target	sm_100

	.elftype	@"ET_EXEC"


//--------------------- .note.nv.tkinfo           --------------------------
	.section	.note.nv.tkinfo,"",@"SHT_NOTE"
	.sectionflags	@"SHF_NOTE_NV_TKINFO"
	.tkinfo
        /*0018*/ 	.word	0x00000002
        /*0030*/ 	.string	""
        /*0030*/ 	.string	"ptxas"
        /*0030*/ 	.string	"Cuda compilation tools, release 13.0, V13.0.88"
        /*0030*/ 	.string	"Build cuda_13.0.r13.0/compiler.36424714_0"
        /*0030*/ 	.string	"-arch sm_100 -m 64 "



//--------------------- .note.nv.cuinfo           --------------------------
	.section	.note.nv.cuinfo,"",@"SHT_NOTE"
	.sectionflags	@"SHF_NOTE_NV_CUINFO"
        /*0018*/ 	.short	0x0002
        /*001a*/ 	.short	0x0064
        /*001c*/ 	.short	0x0082
	.zero		2


//--------------------- .nv.info                  --------------------------
	.section	.nv.info,"",@"SHT_CUDA_INFO"
	.align	4


	//----- nvinfo : EIATTR_REGCOUNT
	.align		4
        /*0000*/ 	.byte	0x04, 0x2f
        /*0002*/ 	.short	(.L_1 - .L_0)
	.align		4
.L_0:
        /*0004*/ 	.word	index@(_Z15culCellResisteriii)
        /*0008*/ 	.word	0x00000004


	//----- nvinfo : EIATTR_FRAME_SIZE
	.align		4
.L_1:
        /*000c*/ 	.byte	0x04, 0x11
        /*000e*/ 	.short	(.L_3 - .L_2)
	.align		4
.L_2:
        /*0010*/ 	.word	index@(_Z15culCellResisteriii)
        /*0014*/ 	.word	0x00000000


	//----- nvinfo : EIATTR_MIN_STACK_SIZE
	.align		4
.L_3:
        /*0018*/ 	.byte	0x04, 0x12
        /*001a*/ 	.short	(.L_5 - .L_4)
	.align		4
.L_4:
        /*001c*/ 	.word	index@(_Z15culCellResisteriii)
        /*0020*/ 	.word	0x00000000
.L_5:


//--------------------- .nv.compat                --------------------------
	.section	.nv.compat,"",@"SHT_CUDA_COMPAT_INFO"
	.align	4
        /*0000*/ 	.byte	0x02, 0x09, 0x00, 0x00, 0x02, 0x02, 0x01, 0x00, 0x02, 0x05, 0x05, 0x00, 0x03, 0x07, 0x01, 0x01
        /*0010*/ 	.byte	0x02, 0x03, 0x00, 0x00, 0x02, 0x06, 0x01, 0x00, 0x04, 0x0b, 0x08, 0x00, 0x09, 0x00, 0x00, 0x00
        /*0020*/ 	.byte	0x00, 0x00, 0x00, 0x00


//--------------------- .nv.info._Z15culCellResisteriii --------------------------
	.section	.nv.info._Z15culCellResisteriii,"",@"SHT_CUDA_INFO"
	.sectionflags	@""
	.align	4


	//----- nvinfo : EIATTR_CUDA_API_VERSION
	.align		4
        /*0000*/ 	.byte	0x04, 0x37
        /*0002*/ 	.short	(.L_7 - .L_6)
.L_6:
        /*0004*/ 	.word	0x00000082


	//----- nvinfo : EIATTR_KPARAM_INFO
	.align		4
.L_7:
        /*0008*/ 	.byte	0x04, 0x17
        /*000a*/ 	.short	(.L_9 - .L_8)
.L_8:
        /*000c*/ 	.word	0x00000000
        /*0010*/ 	.short	0x0002
        /*0012*/ 	.short	0x0008
        /*0014*/ 	.byte	0x00, 0xf0, 0x11, 0x00


	//----- nvinfo : EIATTR_KPARAM_INFO
	.align		4
.L_9:
        /*0018*/ 	.byte	0x04, 0x17
        /*001a*/ 	.short	(.L_11 - .L_10)
.L_10:
        /*001c*/ 	.word	0x00000000
        /*0020*/ 	.short	0x0001
        /*0022*/ 	.short	0x0004
        /*0024*/ 	.byte	0x00, 0xf0, 0x11, 0x00


	//----- nvinfo : EIATTR_KPARAM_INFO
	.align		4
.L_11:
        /*0028*/ 	.byte	0x04, 0x17
        /*002a*/ 	.short	(.L_13 - .L_12)
.L_12:
        /*002c*/ 	.word	0x00000000
        /*0030*/ 	.short	0x0000
        /*0032*/ 	.short	0x0000
        /*0034*/ 	.byte	0x00, 0xf0, 0x11, 0x00


	//----- nvinfo : EIATTR_SPARSE_MMA_MASK
	.align		4
.L_13:
        /*0038*/ 	.byte	0x03, 0x50
        /*003a*/ 	.short	0x0000


	//----- nvinfo : EIATTR_MAXREG_COUNT
	.align		4
        /*003c*/ 	.byte	0x03, 0x1b
        /*003e*/ 	.short	0x00ff


	//----- nvinfo : EIATTR_MERCURY_ISA_VERSION
	.align		4
        /*0040*/ 	.byte	0x03, 0x5f
        /*0042*/ 	.short	0x0101


	//----- nvinfo : EIATTR_VRC_CTA_INIT_COUNT
	.align		4
        /*0044*/ 	.byte	0x02, 0x4a
	.zero		1
	.zero		1


	//----- nvinfo : EIATTR_EXIT_INSTR_OFFSETS
	.align		4
        /*0048*/ 	.byte	0x04, 0x1c
        /*004a*/ 	.short	(.L_15 - .L_14)


	//   ....[0]....
.L_14:
        /*004c*/ 	.word	0x00000010


	//----- nvinfo : EIATTR_CBANK_PARAM_SIZE
	.align		4
.L_15:
        /*0050*/ 	.byte	0x03, 0x19
        /*0052*/ 	.short	0x000c


	//----- nvinfo : EIATTR_PARAM_CBANK
	.align		4
        /*0054*/ 	.byte	0x04, 0x0a
        /*0056*/ 	.short	(.L_17 - .L_16)
	.align		4
.L_16:
        /*0058*/ 	.word	index@(.nv.constant0._Z15culCellResisteriii)
        /*005c*/ 	.short	0x0380
        /*005e*/ 	.short	0x000c


	//----- nvinfo : EIATTR_SW_WAR
	.align		4
.L_17:
        /*0060*/ 	.byte	0x04, 0x36
        /*0062*/ 	.short	(.L_19 - .L_18)
.L_18:
        /*0064*/ 	.word	0x00000008
.L_19:


//--------------------- .nv.callgraph             --------------------------
	.section	.nv.callgraph,"",@"SHT_CUDA_CALLGRAPH"
	.align	4
	.sectionentsize	8
	.align		4
        /*0000*/ 	.word	0x00000000
	.align		4
        /*0004*/ 	.word	0xffffffff
	.align		4
        /*0008*/ 	.word	0x00000000
	.align		4
        /*000c*/ 	.word	0xfffffffe
	.align		4
        /*0010*/ 	.word	0x00000000
	.align		4
        /*0014*/ 	.word	0xfffffffd
	.align		4
        /*0018*/ 	.word	0x00000000
	.align		4
        /*001c*/ 	.word	0xfffffffc


//--------------------- .text._Z15culCellResisteriii --------------------------
	.section	.text._Z15culCellResisteriii,"ax",@progbits
	.align	128
        .global         _Z15culCellResisteriii
        .type           _Z15culCellResisteriii,@function
        .size           _Z15culCellResisteriii,(.L_x_1 - _Z15culCellResisteriii)
        .other          _Z15culCellResisteriii,@"STO_CUDA_ENTRY STV_DEFAULT"
_Z15culCellResisteriii:
.text._Z15culCellResisteriii:
[----:B------:R-:W-:Y:S01]  /*0000*/  LDC R1, c[0x0][0x37c] ;  /* 0x0000df00ff017b82 */ /* 0x000fe20000000800 */
[----:B------:R-:W-:Y:S05]  /*0010*/  EXIT ;  /* 0x000000000000794d */ /* 0x000fea0003800000 */
.L_x_0:
[----:B------:R-:W-:-:S00]  /*0020*/  BRA `(.L_x_0) ;  /* 0xfffffffc00fc7947 */ /* 0x000fc0000383ffff */
[----:B------:R-:W-:-:S00]  /*0030*/  NOP ;  /* 0x0000000000007918 */ /* 0x000fc00000000000 */
        /* <DEDUP_REMOVED lines=12> */
.L_x_1:


//--------------------- .nv.shared.reserved.0     --------------------------
	.section	.nv.shared.reserved.0,"aw",@nobits
	.weak		__nv_reservedSMEM_offset_0_alias
	.size		__nv_reservedSMEM_offset_0_alias, 0, 64
	.other		__nv_reservedSMEM_offset_0_alias,@"STO_CUDA_RESERVED_SHARED STV_DEFAULT"
__nv_reservedSMEM_offset_0_alias:
	.zero		0
	.zero		64


//--------------------- .nv.constant0._Z15culCellResisteriii --------------------------
	.section	.nv.constant0._Z15culCellResisteriii,"a",@progbits
	.sectionflags	@""
	.align	4
.nv.constant0._Z15culCellResisteriii:
	.zero		908


//--------------------- SYMBOLS --------------------------

	.type		.nv.reservedSmem.offset0,@object
	.size		.nv.reservedSmem.offset0,0x4
